//
// Generated by NVIDIA NVVM Compiler
//
// Compiler Build ID: CL-36424714
// Cuda compilation tools, release 13.0, V13.0.88
// Based on NVVM 20.0.0
//

.version 9.0
.target sm_100
.address_size 64

	// .globl	_Z8mattmultPdS_S_
// _ZZ8mattmultPdS_S_E6casheA has been demoted
// _ZZ8mattmultPdS_S_E6casheB has been demoted

.visible .entry _Z8mattmultPdS_S_(
	.param .u64 .ptr .align 1 _Z8mattmultPdS_S__param_0,
	.param .u64 .ptr .align 1 _Z8mattmultPdS_S__param_1,
	.param .u64 .ptr .align 1 _Z8mattmultPdS_S__param_2
)
{
	.reg .pred 	%p<5>;
	.reg .b32 	%r<31>;
	.reg .b64 	%rd<13>;
	.reg .b64 	%fd<102>;
	// demoted variable
	.shared .align 8 .b8 _ZZ8mattmultPdS_S_E6casheA[8192];
	// demoted variable
	.shared .align 8 .b8 _ZZ8mattmultPdS_S_E6casheB[8192];
	ld.param.u64 	%rd4, [_Z8mattmultPdS_S__param_0];
	ld.param.u64 	%rd5, [_Z8mattmultPdS_S__param_1];
	ld.param.u64 	%rd3, [_Z8mattmultPdS_S__param_2];
	cvta.to.global.u64 	%rd1, %rd5;
	cvta.to.global.u64 	%rd2, %rd4;
	mov.u32 	%r17, %ntid.x;
	mov.u32 	%r18, %ctaid.x;
	mul.lo.s32 	%r1, %r17, %r18;
	mov.u32 	%r19, %tid.x;
	add.s32 	%r2, %r1, %r19;
	mov.u32 	%r20, %ntid.y;
	mov.u32 	%r21, %ctaid.y;
	mov.u32 	%r22, %tid.y;
	mad.lo.s32 	%r3, %r20, %r21, %r22;
	mad.lo.s32 	%r28, %r22, 1000, %r2;
	shl.b32 	%r23, %r19, 8;
	mov.u32 	%r24, _ZZ8mattmultPdS_S_E6casheA;
	add.s32 	%r5, %r24, %r23;
	shl.b32 	%r25, %r22, 3;
	add.s32 	%r6, %r5, %r25;
	mad.lo.s32 	%r7, %r3, 1000, %r19;
	mov.u32 	%r26, _ZZ8mattmultPdS_S_E6casheB;
	add.s32 	%r9, %r26, %r25;
	add.s32 	%r8, %r9, %r23;
	mov.f64 	%fd101, 0d0000000000000000;
	mov.b32 	%r30, 0;
	mov.u32 	%r29, %r7;
$L__BB0_1:
	mul.wide.s32 	%rd6, %r28, 8;
	add.s64 	%rd7, %rd2, %rd6;
	bar.sync 	0;
	ld.global.f64 	%fd4, [%rd7];
	st.shared.f64 	[%r6], %fd4;
	mul.wide.u32 	%rd8, %r29, 8;
	add.s64 	%rd9, %rd1, %rd8;
	ld.global.f64 	%fd5, [%rd9];
	st.shared.f64 	[%r8], %fd5;
	bar.sync 	0;
	ld.shared.f64 	%fd6, [%r5];
	ld.shared.f64 	%fd7, [%r9];
	fma.rn.f64 	%fd8, %fd6, %fd7, %fd101;
	ld.shared.f64 	%fd9, [%r5+8];
	ld.shared.f64 	%fd10, [%r9+256];
	fma.rn.f64 	%fd11, %fd9, %fd10, %fd8;
	ld.shared.f64 	%fd12, [%r5+16];
	ld.shared.f64 	%fd13, [%r9+512];
	fma.rn.f64 	%fd14, %fd12, %fd13, %fd11;
	ld.shared.f64 	%fd15, [%r5+24];
	ld.shared.f64 	%fd16, [%r9+768];
	fma.rn.f64 	%fd17, %fd15, %fd16, %fd14;
	ld.shared.f64 	%fd18, [%r5+32];
	ld.shared.f64 	%fd19, [%r9+1024];
	fma.rn.f64 	%fd20, %fd18, %fd19, %fd17;
	ld.shared.f64 	%fd21, [%r5+40];
	ld.shared.f64 	%fd22, [%r9+1280];
	fma.rn.f64 	%fd23, %fd21, %fd22, %fd20;
	ld.shared.f64 	%fd24, [%r5+48];
	ld.shared.f64 	%fd25, [%r9+1536];
	fma.rn.f64 	%fd26, %fd24, %fd25, %fd23;
	ld.shared.f64 	%fd27, [%r5+56];
	ld.shared.f64 	%fd28, [%r9+1792];
	fma.rn.f64 	%fd29, %fd27, %fd28, %fd26;
	ld.shared.f64 	%fd30, [%r5+64];
	ld.shared.f64 	%fd31, [%r9+2048];
	fma.rn.f64 	%fd32, %fd30, %fd31, %fd29;
	ld.shared.f64 	%fd33, [%r5+72];
	ld.shared.f64 	%fd34, [%r9+2304];
	fma.rn.f64 	%fd35, %fd33, %fd34, %fd32;
	ld.shared.f64 	%fd36, [%r5+80];
	ld.shared.f64 	%fd37, [%r9+2560];
	fma.rn.f64 	%fd38, %fd36, %fd37, %fd35;
	ld.shared.f64 	%fd39, [%r5+88];
	ld.shared.f64 	%fd40, [%r9+2816];
	fma.rn.f64 	%fd41, %fd39, %fd40, %fd38;
	ld.shared.f64 	%fd42, [%r5+96];
	ld.shared.f64 	%fd43, [%r9+3072];
	fma.rn.f64 	%fd44, %fd42, %fd43, %fd41;
	ld.shared.f64 	%fd45, [%r5+104];
	ld.shared.f64 	%fd46, [%r9+3328];
	fma.rn.f64 	%fd47, %fd45, %fd46, %fd44;
	ld.shared.f64 	%fd48, [%r5+112];
	ld.shared.f64 	%fd49, [%r9+3584];
	fma.rn.f64 	%fd50, %fd48, %fd49, %fd47;
	ld.shared.f64 	%fd51, [%r5+120];
	ld.shared.f64 	%fd52, [%r9+3840];
	fma.rn.f64 	%fd53, %fd51, %fd52, %fd50;
	ld.shared.f64 	%fd54, [%r5+128];
	ld.shared.f64 	%fd55, [%r9+4096];
	fma.rn.f64 	%fd56, %fd54, %fd55, %fd53;
	ld.shared.f64 	%fd57, [%r5+136];
	ld.shared.f64 	%fd58, [%r9+4352];
	fma.rn.f64 	%fd59, %fd57, %fd58, %fd56;
	ld.shared.f64 	%fd60, [%r5+144];
	ld.shared.f64 	%fd61, [%r9+4608];
	fma.rn.f64 	%fd62, %fd60, %fd61, %fd59;
	ld.shared.f64 	%fd63, [%r5+152];
	ld.shared.f64 	%fd64, [%r9+4864];
	fma.rn.f64 	%fd65, %fd63, %fd64, %fd62;
	ld.shared.f64 	%fd66, [%r5+160];
	ld.shared.f64 	%fd67, [%r9+5120];
	fma.rn.f64 	%fd68, %fd66, %fd67, %fd65;
	ld.shared.f64 	%fd69, [%r5+168];
	ld.shared.f64 	%fd70, [%r9+5376];
	fma.rn.f64 	%fd71, %fd69, %fd70, %fd68;
	ld.shared.f64 	%fd72, [%r5+176];
	ld.shared.f64 	%fd73, [%r9+5632];
	fma.rn.f64 	%fd74, %fd72, %fd73, %fd71;
	ld.shared.f64 	%fd75, [%r5+184];
	ld.shared.f64 	%fd76, [%r9+5888];
	fma.rn.f64 	%fd77, %fd75, %fd76, %fd74;
	ld.shared.f64 	%fd78, [%r5+192];
	ld.shared.f64 	%fd79, [%r9+6144];
	fma.rn.f64 	%fd80, %fd78, %fd79, %fd77;
	ld.shared.f64 	%fd81, [%r5+200];
	ld.shared.f64 	%fd82, [%r9+6400];
	fma.rn.f64 	%fd83, %fd81, %fd82, %fd80;
	ld.shared.f64 	%fd84, [%r5+208];
	ld.shared.f64 	%fd85, [%r9+6656];
	fma.rn.f64 	%fd86, %fd84, %fd85, %fd83;
	ld.shared.f64 	%fd87, [%r5+216];
	ld.shared.f64 	%fd88, [%r9+6912];
	fma.rn.f64 	%fd89, %fd87, %fd88, %fd86;
	ld.shared.f64 	%fd90, [%r5+224];
	ld.shared.f64 	%fd91, [%r9+7168];
	fma.rn.f64 	%fd92, %fd90, %fd91, %fd89;
	ld.shared.f64 	%fd93, [%r5+232];
	ld.shared.f64 	%fd94, [%r9+7424];
	fma.rn.f64 	%fd95, %fd93, %fd94, %fd92;
	ld.shared.f64 	%fd96, [%r5+240];
	ld.shared.f64 	%fd97, [%r9+7680];
	fma.rn.f64 	%fd98, %fd96, %fd97, %fd95;
	ld.shared.f64 	%fd99, [%r5+248];
	ld.shared.f64 	%fd100, [%r9+7936];
	fma.rn.f64 	%fd101, %fd99, %fd100, %fd98;
	add.s32 	%r30, %r30, 1;
	add.s32 	%r29, %r29, 32;
	add.s32 	%r28, %r28, 32000;
	setp.ne.s32 	%p1, %r30, 32;
	@%p1 bra 	$L__BB0_1;
	setp.gt.s32 	%p2, %r2, 999;
	setp.gt.u32 	%p3, %r3, 999;
	or.pred  	%p4, %p2, %p3;
	@%p4 bra 	$L__BB0_4;
	add.s32 	%r27, %r7, %r1;
	cvta.to.global.u64 	%rd10, %rd3;
	mul.wide.s32 	%rd11, %r27, 8;
	add.s64 	%rd12, %rd10, %rd11;
	st.global.f64 	[%rd12], %fd101;
$L__BB0_4:
	ret;

}


// ===== COMPILED SASS (sm_100) =====

	.target	sm_100

	.elftype	@"ET_EXEC"


//--------------------- .note.nv.tkinfo           --------------------------
	.section	.note.nv.tkinfo,"",@"SHT_NOTE"
	.sectionflags	@"SHF_NOTE_NV_TKINFO"
	.tkinfo
        /*0018*/ 	.word	0x00000002
        /*0030*/ 	.string	""
        /*0030*/ 	.string	"ptxas"
        /*0030*/ 	.string	"Cuda compilation tools, release 13.0, V13.0.88"
        /*0030*/ 	.string	"Build cuda_13.0.r13.0/compiler.36424714_0"
        /*0030*/ 	.string	"-arch sm_100 -m 64 "



//--------------------- .note.nv.cuinfo           --------------------------
	.section	.note.nv.cuinfo,"",@"SHT_NOTE"
	.sectionflags	@"SHF_NOTE_NV_CUINFO"
        /*0018*/ 	.short	0x0002
        /*001a*/ 	.short	0x0064
        /*001c*/ 	.short	0x0082
	.zero		2


//--------------------- .nv.info                  --------------------------
	.section	.nv.info,"",@"SHT_CUDA_INFO"
	.align	4


	//----- nvinfo : EIATTR_REGCOUNT
	.align		4
        /*0000*/ 	.byte	0x04, 0x2f
        /*0002*/ 	.short	(.L_1 - .L_0)
	.align		4
.L_0:
        /*0004*/ 	.word	index@(_Z8mattmultPdS_S_)
        /*0008*/ 	.word	0x00000020


	//----- nvinfo : EIATTR_FRAME_SIZE
	.align		4
.L_1:
        /*000c*/ 	.byte	0x04, 0x11
        /*000e*/ 	.short	(.L_3 - .L_2)
	.align		4
.L_2:
        /*0010*/ 	.word	index@(_Z8mattmultPdS_S_)
        /*0014*/ 	.word	0x00000000


	//----- nvinfo : EIATTR_MIN_STACK_SIZE
	.align		4
.L_3:
        /*0018*/ 	.byte	0x04, 0x12
        /*001a*/ 	.short	(.L_5 - .L_4)
	.align		4
.L_4:
        /*001c*/ 	.word	index@(_Z8mattmultPdS_S_)
        /*0020*/ 	.word	0x00000000
.L_5:


//--------------------- .nv.compat                --------------------------
	.section	.nv.compat,"",@"SHT_CUDA_COMPAT_INFO"
	.align	4
        /*0000*/ 	.byte	0x02, 0x09, 0x00, 0x00, 0x02, 0x02, 0x01, 0x00, 0x02, 0x05, 0x05, 0x00, 0x03, 0x07, 0x01, 0x01
        /*0010*/ 	.byte	0x02, 0x03, 0x00, 0x00, 0x02, 0x06, 0x01, 0x00, 0x04, 0x0b, 0x08, 0x00, 0x01, 0x00, 0x00, 0x00
        /*0020*/ 	.byte	0x00, 0x00, 0x00, 0x00


//--------------------- .nv.info._Z8mattmultPdS_S_ --------------------------
	.section	.nv.info._Z8mattmultPdS_S_,"",@"SHT_CUDA_INFO"
	.sectionflags	@""
	.align	4


	//----- nvinfo : EIATTR_CUDA_API_VERSION
	.align		4
        /*0000*/ 	.byte	0x04, 0x37
        /*0002*/ 	.short	(.L_7 - .L_6)
.L_6:
        /*0004*/ 	.word	0x00000082


	//----- nvinfo : EIATTR_KPARAM_INFO
	.align		4
.L_7:
        /*0008*/ 	.byte	0x04, 0x17
        /*000a*/ 	.short	(.L_9 - .L_8)
.L_8:
        /*000c*/ 	.word	0x00000000
        /*0010*/ 	.short	0x0002
        /*0012*/ 	.short	0x0010
        /*0014*/ 	.byte	0x00, 0xf5, 0x21, 0x00


	//----- nvinfo : EIATTR_KPARAM_INFO
	.align		4
.L_9:
        /*0018*/ 	.byte	0x04, 0x17
        /*001a*/ 	.short	(.L_11 - .L_10)
.L_10:
        /*001c*/ 	.word	0x00000000
        /*0020*/ 	.short	0x0001
        /*0022*/ 	.short	0x0008
        /*0024*/ 	.byte	0x00, 0xf5, 0x21, 0x00


	//----- nvinfo : EIATTR_KPARAM_INFO
	.align		4
.L_11:
        /*0028*/ 	.byte	0x04, 0x17
        /*002a*/ 	.short	(.L_13 - .L_12)
.L_12:
        /*002c*/ 	.word	0x00000000
        /*0030*/ 	.short	0x0000
        /*0032*/ 	.short	0x0000
        /*0034*/ 	.byte	0x00, 0xf5, 0x21, 0x00


	//----- nvinfo : EIATTR_SPARSE_MMA_MASK
	.align		4
.L_13:
        /*0038*/ 	.byte	0x03, 0x50
        /*003a*/ 	.short	0x0000


	//----- nvinfo : EIATTR_MAXREG_COUNT
	.align		4
        /*003c*/ 	.byte	0x03, 0x1b
        /*003e*/ 	.short	0x00ff


	//----- nvinfo : EIATTR_NUM_BARRIERS
	.align		4
        /*0040*/ 	.byte	0x02, 0x4c
        /*0042*/ 	.byte	0x01
	.zero		1


	//----- nvinfo : EIATTR_MERCURY_ISA_VERSION
	.align		4
        /*0044*/ 	.byte	0x03, 0x5f
        /*0046*/ 	.short	0x0101


	//----- nvinfo : EIATTR_VRC_CTA_INIT_COUNT
	.align		4
        /*0048*/ 	.byte	0x02, 0x4a
	.zero		1
	.zero		1


	//----- nvinfo : EIATTR_EXIT_INSTR_OFFSETS
	.align		4
        /*004c*/ 	.byte	0x04, 0x1c
        /*004e*/ 	.short	(.L_15 - .L_14)


	//   ....[0]....
.L_14:
        /*0050*/ 	.word	0x000007a0


	//   ....[1]....
        /*0054*/ 	.word	0x000007f0


	//----- nvinfo : EIATTR_CBANK_PARAM_SIZE
	.align		4
.L_15:
        /*0058*/ 	.byte	0x03, 0x19
        /*005a*/ 	.short	0x0018


	//----- nvinfo : EIATTR_PARAM_CBANK
	.align		4
        /*005c*/ 	.byte	0x04, 0x0a
        /*005e*/ 	.short	(.L_17 - .L_16)
	.align		4
.L_16:
        /*0060*/ 	.word	index@(.nv.constant0._Z8mattmultPdS_S_)
        /*0064*/ 	.short	0x0380
        /*0066*/ 	.short	0x0018


	//----- nvinfo : EIATTR_SW_WAR
	.align		4
.L_17:
        /*0068*/ 	.byte	0x04, 0x36
        /*006a*/ 	.short	(.L_19 - .L_18)
.L_18:
        /*006c*/ 	.word	0x00000008
.L_19:


//--------------------- .nv.callgraph             --------------------------
	.section	.nv.callgraph,"",@"SHT_CUDA_CALLGRAPH"
	.align	4
	.sectionentsize	8
	.align		4
        /*0000*/ 	.word	0x00000000
	.align		4
        /*0004*/ 	.word	0xffffffff
	.align		4
        /*0008*/ 	.word	0x00000000
	.align		4
        /*000c*/ 	.word	0xfffffffe
	.align		4
        /*0010*/ 	.word	0x00000000
	.align		4
        /*0014*/ 	.word	0xfffffffd
	.align		4
        /*0018*/ 	.word	0x00000000
	.align		4
        /*001c*/ 	.word	0xfffffffc


//--------------------- .text._Z8mattmultPdS_S_   --------------------------
	.section	.text._Z8mattmultPdS_S_,"ax",@progbits
	.align	128
        .global         _Z8mattmultPdS_S_
        .type           _Z8mattmultPdS_S_,@function
        .size           _Z8mattmultPdS_S_,(.L_x_2 - _Z8mattmultPdS_S_)
        .other          _Z8mattmultPdS_S_,@"STO_CUDA_ENTRY STV_DEFAULT"
_Z8mattmultPdS_S_:
.text._Z8mattmultPdS_S_:
[----:B------:R-:W-:Y:S01]  /*0000*/  LDC R1, c[0x0][0x37c] ;  /* 0x0000df00ff017b82 */ /* 0x000fe20000000800 */
[----:B------:R-:W0:Y:S07]  /*0010*/  S2R R16, SR_CTAID.Y ;  /* 0x0000000000107919 */ /* 0x000e2e0000002600 */
[----:B------:R-:W1:Y:S01]  /*0020*/  S2UR UR8, SR_CTAID.X ;  /* 0x00000000000879c3 */ /* 0x000e620000002500 */
[----:B------:R-:W1:Y:S01]  /*0030*/  LDCU UR5, c[0x0][0x360] ;  /* 0x00006c00ff0577ac */ /* 0x000e620008000800 */
[----:B------:R-:W-:Y:S01]  /*0040*/  CS2R R10, SRZ ;  /* 0x00000000000a7805 */ /* 0x000fe2000001ff00 */
[----:B------:R-:W0:Y:S01]  /*0050*/  S2R R6, SR_TID.Y ;  /* 0x0000000000067919 */ /* 0x000e220000002200 */
[----:B------:R-:W0:Y:S01]  /*0060*/  LDCU UR10, c[0x0][0x364] ;  /* 0x00006c80ff0a77ac */ /* 0x000e220008000800 */
[----:B------:R-:W2:Y:S03]  /*0070*/  S2R R3, SR_TID.X ;  /* 0x0000000000037919 */ /* 0x000ea60000002100 */
[----:B------:R-:W3:Y:S01]  /*0080*/  S2UR UR7, SR_CgaCtaId ;  /* 0x00000000000779c3 */ /* 0x000ee20000008800 */
[----:B------:R-:W-:-:S02]  /*0090*/  UMOV UR4, 0x400 ;  /* 0x0000040000047882 */ /* 0x000fc40000000000 */
[----:B------:R-:W-:-:S05]  /*00a0*/  UIADD3 UR6, UPT, UPT, UR4, 0x2000, URZ ;  /* 0x0000200004067890 */ /* 0x000fca000fffe0ff */
[----:B------:R-:W4:Y:S08]  /*00b0*/  LDC.64 R20, c[0x0][0x380] ;  /* 0x0000e000ff147b82 */ /* 0x000f300000000a00 */
[----:B------:R-:W4:Y:S01]  /*00c0*/  LDC.64 R18, c[0x0][0x388] ;  /* 0x0000e200ff127b82 */ /* 0x000f220000000a00 */
[----:B-1----:R-:W-:Y:S01]  /*00d0*/  UIMAD UR5, UR5, UR8, URZ ;  /* 0x00000008050572a4 */ /* 0x002fe2000f8e02ff */
[----:B------:R-:W1:Y:S01]  /*00e0*/  LDCU.64 UR8, c[0x0][0x358] ;  /* 0x00006b00ff0877ac */ /* 0x000e620008000a00 */
[----:B---3--:R-:W-:-:S02]  /*00f0*/  ULEA UR6, UR7, UR6, 0x18 ;  /* 0x0000000607067291 */ /* 0x008fc4000f8ec0ff */
[----:B------:R-:W-:Y:S01]  /*0100*/  ULEA UR4, UR7, UR4, 0x18 ;  /* 0x0000000407047291 */ /* 0x000fe2000f8ec0ff */
[----:B0-----:R-:W-:-:S03]  /*0110*/  IMAD R16, R16, UR10, R6 ;  /* 0x0000000a10107c24 */ /* 0x001fc6000f8e0206 */
[----:B------:R-:W-:Y:S01]  /*0120*/  LEA R0, R6, UR6, 0x3 ;  /* 0x0000000606007c11 */ /* 0x000fe2000f8e18ff */
[----:B--2---:R-:W-:Y:S01]  /*0130*/  IMAD R5, R16, 0x3e8, R3 ;  /* 0x000003e810057824 */ /* 0x004fe200078e0203 */
[C---:B------:R-:W-:Y:S02]  /*0140*/  IADD3 R17, PT, PT, R3.reuse, UR5, RZ ;  /* 0x0000000503117c10 */ /* 0x040fe4000fffe0ff */
[C---:B------:R-:W-:Y:S01]  /*0150*/  LEA R7, R3.reuse, UR4, 0x8 ;  /* 0x0000000403077c11 */ /* 0x040fe2000f8e40ff */
[----:B------:R-:W-:Y:S01]  /*0160*/  IMAD R4, R3, 0x100, R0 ;  /* 0x0000010003047824 */ /* 0x000fe200078e0200 */
[----:B------:R-:W-:Y:S01]  /*0170*/  MOV R3, R5 ;  /* 0x0000000500037202 */ /* 0x000fe20000000f00 */
[C---:B------:R-:W-:Y:S01]  /*0180*/  IMAD R2, R6.reuse, 0x3e8, R17 ;  /* 0x000003e806027824 */ /* 0x040fe200078e0211 */
[----:B------:R-:W-:Y:S01]  /*0190*/  LEA R6, R6, R7, 0x3 ;  /* 0x0000000706067211 */ /* 0x000fe200078e18ff */
[----:B-1----:R-:W-:-:S06]  /*01a0*/  UMOV UR4, URZ ;  /* 0x000000ff00047c82 */ /* 0x002fcc0008000000 */
.L_x_0:
[----:B------:R-:W-:Y:S01]  /*01b0*/  BAR.SYNC.DEFER_BLOCKING 0x0 ;  /* 0x0000000000007b1d */ /* 0x000fe20000010000 */
[----:B----4-:R-:W-:-:S04]  /*01c0*/  IMAD.WIDE R28, R2, 0x8, R20 ;  /* 0x00000008021c7825 */ /* 0x010fc800078e0214 */
[C---:B------:R-:W-:Y:S02]  /*01d0*/  IMAD.WIDE.U32 R26, R3.reuse, 0x8, R18 ;  /* 0x00000008031a7825 */ /* 0x040fe400078e0012 */
[----:B------:R-:W2:Y:S04]  /*01e0*/  LDG.E.64 R28, desc[UR8][R28.64] ;  /* 0x000000081c1c7981 */ /* 0x000ea8000c1e1b00 */
[----:B------:R-:W3:Y:S01]  /*01f0*/  LDG.E.64 R26, desc[UR8][R26.64] ;  /* 0x000000081a1a7981 */ /* 0x000ee2000c1e1b00 */
[----:B------:R-:W-:Y:S01]  /*0200*/  UIADD3 UR4, UPT, UPT, UR4, 0x1, URZ ;  /* 0x0000000104047890 */ /* 0x000fe2000fffe0ff */
[----:B------:R-:W-:Y:S01]  /*0210*/  VIADD R2, R2, 0x7d00 ;  /* 0x00007d0002027836 */ /* 0x000fe20000000000 */
[----:B------:R-:W-:Y:S02]  /*0220*/  IADD3 R3, PT, PT, R3, 0x20, RZ ;  /* 0x0000002003037810 */ /* 0x000fe40007ffe0ff */
[----:B------:R-:W-:Y:S01]  /*0230*/  UISETP.NE.AND UP0, UPT, UR4, 0x20, UPT ;  /* 0x000000200400788c */ /* 0x000fe2000bf05270 */
[----:B--2---:R-:W-:Y:S04]  /*0240*/  STS.64 [R6], R28 ;  /* 0x0000001c06007388 */ /* 0x004fe80000000a00 */
[----:B---3--:R-:W-:Y:S01]  /*0250*/  STS.64 [R4], R26 ;  /* 0x0000001a04007388 */ /* 0x008fe20000000a00 */
[----:B------:R-:W-:Y:S06]  /*0260*/  BAR.SYNC.DEFER_BLOCKING 0x0 ;  /* 0x0000000000007b1d */ /* 0x000fec0000010000 */
[----:B------:R-:W-:Y:S04]  /*0270*/  LDS.64 R24, [R0] ;  /* 0x0000000000187984 */ /* 0x000fe80000000a00 */
[----:B------:R-:W0:Y:S04]  /*0280*/  LDS.128 R12, [R7] ;  /* 0x00000000070c7984 */ /* 0x000e280000000c00 */
[----:B------:R-:W1:Y:S01]  /*0290*/  LDS.64 R22, [R0+0x100] ;  /* 0x0001000000167984 */ /* 0x000e620000000a00 */
[----:B0-----:R-:W-:-:S03]  /*02a0*/  DFMA R24, R12, R24, R10 ;  /* 0x000000180c18722b */ /* 0x001fc6000000000a */
[----:B------:R-:W-:Y:S04]  /*02b0*/  LDS.64 R12, [R0+0x200] ;  /* 0x00020000000c7984 */ /* 0x000fe80000000a00 */
[----:B------:R-:W0:Y:S01]  /*02c0*/  LDS.128 R8, [R7+0x10] ;  /* 0x0000100007087984 */ /* 0x000e220000000c00 */
[----:B-1----:R-:W-:-:S03]  /*02d0*/  DFMA R14, R22, R14, R24 ;  /* 0x0000000e160e722b */ /* 0x002fc60000000018 */
[----:B------:R-:W1:Y:S04]  /*02e0*/  LDS.64 R22, [R0+0x300] ;  /* 0x0003000000167984 */ /* 0x000e680000000a00 */
[----:B------:R-:W-:Y:S01]  /*02f0*/  LDS.64 R24, [R0+0x400] ;  /* 0x0004000000187984 */ /* 0x000fe20000000a00 */
[----:B0-----:R-:W-:-:S03]  /*0300*/  DFMA R8, R8, R12, R14 ;  /* 0x0000000c0808722b */ /* 0x001fc6000000000e */
[----:B------:R-:W0:Y:S05]  /*0310*/  LDS.128 R12, [R7+0x20] ;  /* 0x00002000070c7984 */ /* 0x000e2a0000000c00 */
[----:B-1----:R-:W-:Y:S01]  /*0320*/  DFMA R8, R22, R10, R8 ;  /* 0x0000000a1608722b */ /* 0x002fe20000000008 */
[----:B------:R-:W1:Y:S07]  /*0330*/  LDS.64 R22, [R0+0x500] ;  /* 0x0005000000167984 */ /* 0x000e6e0000000a00 */
[----:B0-----:R-:W-:Y:S01]  /*0340*/  DFMA R24, R12, R24, R8 ;  /* 0x000000180c18722b */ /* 0x001fe20000000008 */
[----:B------:R-:W-:Y:S04]  /*0350*/  LDS.64 R12, [R0+0x600] ;  /* 0x00060000000c7984 */ /* 0x000fe80000000a00 */
[----:B------:R-:W0:Y:S03]  /*0360*/  LDS.128 R8, [R7+0x30] ;  /* 0x0000300007087984 */ /* 0x000e260000000c00 */
[----:B-1----:R-:W-:Y:S01]  /*0370*/  DFMA R14, R22, R14, R24 ;  /* 0x0000000e160e722b */ /* 0x002fe20000000018 */
[----:B------:R-:W1:Y:S04]  /*0380*/  LDS.64 R22, [R0+0x700] ;  /* 0x0007000000167984 */ /* 0x000e680000000a00 */
[----:B------:R-:W-:Y:S03]  /*0390*/  LDS.64 R24, [R0+0x800] ;  /* 0x0008000000187984 */ /* 0x000fe60000000a00 */
[----:B0-----:R-:W-:-:S02]  /*03a0*/  DFMA R8, R8, R12, R14 ;  /* 0x0000000c0808722b */ /* 0x001fc4000000000e */
[----:B------:R-:W0:Y:S06]  /*03b0*/  LDS.128 R12, [R7+0x40] ;  /* 0x00004000070c7984 */ /* 0x000e2c0000000c00 */
        /* <DEDUP_REMOVED lines=56> */
[----:B------:R-:W1:Y:S07]  /*0740*/  LDS.64 R14, [R0+0x1f00] ;  /* 0x001f0000000e7984 */ /* 0x000e6e0000000a00 */
[----:B0-----:R-:W-:-:S08]  /*0750*/  DFMA R8, R8, R12, R22 ;  /* 0x0000000c0808722b */ /* 0x001fd00000000016 */
[----:B-1----:R-:W-:Y:S01]  /*0760*/  DFMA R10, R14, R10, R8 ;  /* 0x0000000a0e0a722b */ /* 0x002fe20000000008 */
[----:B------:R-:W-:Y:S10]  /*0770*/  BRA.U UP0, `(.L_x_0) ;  /* 0xfffffff9008c7547 */ /* 0x000ff4000b83ffff */
[----:B------:R-:W-:-:S04]  /*0780*/  ISETP.GT.U32.AND P0, PT, R16, 0x3e7, PT ;  /* 0x000003e71000780c */ /* 0x000fc80003f04070 */
[----:B------:R-:W-:-:S13]  /*0790*/  ISETP.GT.OR P0, PT, R17, 0x3e7, P0 ;  /* 0x000003e71100780c */ /* 0x000fda0000704670 */
[----:B------:R-:W-:Y:S05]  /*07a0*/  @P0 EXIT ;  /* 0x000000000000094d */ /* 0x000fea0003800000 */
[----:B------:R-:W0:Y:S01]  /*07b0*/  LDC.64 R2, c[0x0][0x390] ;  /* 0x0000e400ff027b82 */ /* 0x000e220000000a00 */
[----:B------:R-:W-:-:S04]  /*07c0*/  VIADD R5, R5, UR5 ;  /* 0x0000000505057c36 */ /* 0x000fc80008000000 */
[----:B0-----:R-:W-:-:S05]  /*07d0*/  IMAD.WIDE R2, R5, 0x8, R2 ;  /* 0x0000000805027825 */ /* 0x001fca00078e0202 */
[----:B------:R-:W-:Y:S01]  /*07e0*/  STG.E.64 desc[UR8][R2.64], R10 ;  /* 0x0000000a02007986 */ /* 0x000fe2000c101b08 */
[----:B------:R-:W-:Y:S05]  /*07f0*/  EXIT ;  /* 0x000000000000794d */ /* 0x000fea0003800000 */
.L_x_1:
[----:B------:R-:W-:-:S00]  /*0800*/  BRA `(.L_x_1) ;  /* 0xfffffffc00fc7947 */ /* 0x000fc0000383ffff */
[----:B------:R-:W-:-:S00]  /*0810*/  NOP ;  /* 0x0000000000007918 */ /* 0x000fc00000000000 */
        /* <DEDUP_REMOVED lines=14> */
.L_x_2:


//--------------------- .nv.shared._Z8mattmultPdS_S_ --------------------------
	.section	.nv.shared._Z8mattmultPdS_S_,"aw",@nobits
	.sectionflags	@""
	.align	8
.nv.shared._Z8mattmultPdS_S_:
	.zero		17408


//--------------------- .nv.shared.reserved.0     --------------------------
	.section	.nv.shared.reserved.0,"aw",@nobits
	.weak		__nv_reservedSMEM_offset_0_alias
	.size		__nv_reservedSMEM_offset_0_alias, 0, 64
	.other		__nv_reservedSMEM_offset_0_alias,@"STO_CUDA_RESERVED_SHARED STV_DEFAULT"
__nv_reservedSMEM_offset_0_alias:
	.zero		0
	.zero		64


//--------------------- .nv.constant0._Z8mattmultPdS_S_ --------------------------
	.section	.nv.constant0._Z8mattmultPdS_S_,"a",@progbits
	.sectionflags	@""
	.align	4
.nv.constant0._Z8mattmultPdS_S_:
	.zero		920


//--------------------- SYMBOLS --------------------------

	.type		.nv.reservedSmem.offset0,@object
	.size		.nv.reservedSmem.offset0,0x4
	.type		.nv.reservedSmem.cap,@object
	.size		.nv.reservedSmem.cap,0x4
